//
// Generated by NVIDIA NVVM Compiler
//
// Compiler Build ID: CL-36424714
// Cuda compilation tools, release 13.0, V13.0.88
// Based on NVVM 20.0.0
//

.version 9.0
.target sm_100
.address_size 64

	// .globl	_Z11hello_worldv
.extern .func  (.param .b32 func_retval0) vprintf
(
	.param .b64 vprintf_param_0,
	.param .b64 vprintf_param_1
)
;
.global .align 1 .b8 $str[20] = {104, 101, 108, 108, 111, 44, 32, 119, 111, 114, 108, 100, 32, 37, 100, 46, 37, 100, 10};

.visible .entry _Z11hello_worldv()
{
	.local .align 8 .b8 	__local_depot0[8];
	.reg .b64 	%SP;
	.reg .b64 	%SPL;
	.reg .b32 	%r<5>;
	.reg .b64 	%rd<5>;

	mov.u64 	%SPL, __local_depot0;
	cvta.local.u64 	%SP, %SPL;
	add.u64 	%rd1, %SP, 0;
	add.u64 	%rd2, %SPL, 0;
	mov.u32 	%r1, %ctaid.x;
	mov.u32 	%r2, %tid.x;
	st.local.v2.u32 	[%rd2], {%r1, %r2};
	mov.u64 	%rd3, $str;
	cvta.global.u64 	%rd4, %rd3;
	{ // callseq 0, 0
	.param .b64 param0;
	st.param.b64 	[param0], %rd4;
	.param .b64 param1;
	st.param.b64 	[param1], %rd1;
	.param .b32 retval0;
	call.uni (retval0), 
	vprintf, 
	(
	param0, 
	param1
	);
	ld.param.b32 	%r3, [retval0];
	} // callseq 0
	ret;

}


// ===== COMPILED SASS (sm_100) =====

	.target	sm_100

	.elftype	@"ET_EXEC"


//--------------------- .note.nv.tkinfo           --------------------------
	.section	.note.nv.tkinfo,"",@"SHT_NOTE"
	.sectionflags	@"SHF_NOTE_NV_TKINFO"
	.tkinfo
        /*0018*/ 	.word	0x00000002
        /*0030*/ 	.string	""
        /*0030*/ 	.string	"ptxas"
        /*0030*/ 	.string	"Cuda compilation tools, release 13.0, V13.0.88"
        /*0030*/ 	.string	"Build cuda_13.0.r13.0/compiler.36424714_0"
        /*0030*/ 	.string	"-arch sm_100 -m 64 "



//--------------------- .note.nv.cuinfo           --------------------------
	.section	.note.nv.cuinfo,"",@"SHT_NOTE"
	.sectionflags	@"SHF_NOTE_NV_CUINFO"
        /*0018*/ 	.short	0x0002
        /*001a*/ 	.short	0x0064
        /*001c*/ 	.short	0x0082
	.zero		2


//--------------------- .nv.info                  --------------------------
	.section	.nv.info,"",@"SHT_CUDA_INFO"
	.align	4


	//----- nvinfo : EIATTR_REGCOUNT
	.align		4
        /*0000*/ 	.byte	0x04, 0x2f
        /*0002*/ 	.short	(.L_2 - .L_1)
	.align		4
.L_1:
        /*0004*/ 	.word	index@(_Z11hello_worldv)
        /*0008*/ 	.word	0x00000018


	//----- nvinfo : EIATTR_FRAME_SIZE
	.align		4
.L_2:
        /*000c*/ 	.byte	0x04, 0x11
        /*000e*/ 	.short	(.L_4 - .L_3)
	.align		4
.L_3:
        /*0010*/ 	.word	index@(_Z11hello_worldv)
        /*0014*/ 	.word	0x00000008


	//----- nvinfo : EIATTR_MIN_STACK_SIZE
	.align		4
.L_4:
        /*0018*/ 	.byte	0x04, 0x12
        /*001a*/ 	.short	(.L_6 - .L_5)
	.align		4
.L_5:
        /*001c*/ 	.word	index@(_Z11hello_worldv)
        /*0020*/ 	.word	0x00000008
.L_6:


//--------------------- .nv.compat                --------------------------
	.section	.nv.compat,"",@"SHT_CUDA_COMPAT_INFO"
	.align	4
        /*0000*/ 	.byte	0x02, 0x09, 0x00, 0x00, 0x02, 0x02, 0x01, 0x00, 0x02, 0x05, 0x05, 0x00, 0x03, 0x07, 0x01, 0x01
        /*0010*/ 	.byte	0x02, 0x03, 0x00, 0x00, 0x02, 0x06, 0x01, 0x00, 0x04, 0x0b, 0x08, 0x00, 0x09, 0x00, 0x00, 0x00
        /*0020*/ 	.byte	0x00, 0x00, 0x00, 0x00


//--------------------- .nv.info._Z11hello_worldv --------------------------
	.section	.nv.info._Z11hello_worldv,"",@"SHT_CUDA_INFO"
	.sectionflags	@""
	.align	4


	//----- nvinfo : EIATTR_CUDA_API_VERSION
	.align		4
        /*0000*/ 	.byte	0x04, 0x37
        /*0002*/ 	.short	(.L_8 - .L_7)
.L_7:
        /*0004*/ 	.word	0x00000082


	//----- nvinfo : EIATTR_SPARSE_MMA_MASK
	.align		4
.L_8:
        /*0008*/ 	.byte	0x03, 0x50
        /*000a*/ 	.short	0x0000


	//----- nvinfo : EIATTR_MAXREG_COUNT
	.align		4
        /*000c*/ 	.byte	0x03, 0x1b
        /*000e*/ 	.short	0x00ff


	//----- nvinfo : EIATTR_EXTERNS
	.align		4
        /*0010*/ 	.byte	0x04, 0x0f
        /*0012*/ 	.short	(.L_10 - .L_9)


	//   ....[0]....
	.align		4
.L_9:
        /*0014*/ 	.word	index@(vprintf)


	//----- nvinfo : EIATTR_MERCURY_ISA_VERSION
	.align		4
.L_10:
        /*0018*/ 	.byte	0x03, 0x5f
        /*001a*/ 	.short	0x0101


	//----- nvinfo : EIATTR_VRC_CTA_INIT_COUNT
	.align		4
        /*001c*/ 	.byte	0x02, 0x4a
	.zero		1
	.zero		1


	//----- nvinfo : EIATTR_SYSCALL_OFFSETS
	.align		4
        /*0020*/ 	.byte	0x04, 0x46
        /*0022*/ 	.short	(.L_12 - .L_11)


	//   ....[0]....
.L_11:
        /*0024*/ 	.word	0x000000f0


	//----- nvinfo : EIATTR_EXIT_INSTR_OFFSETS
	.align		4
.L_12:
        /*0028*/ 	.byte	0x04, 0x1c
        /*002a*/ 	.short	(.L_14 - .L_13)


	//   ....[0]....
.L_13:
        /*002c*/ 	.word	0x00000100


	//----- nvinfo : EIATTR_SW_WAR
	.align		4
.L_14:
        /*0030*/ 	.byte	0x04, 0x36
        /*0032*/ 	.short	(.L_16 - .L_15)
.L_15:
        /*0034*/ 	.word	0x00000008
.L_16:


//--------------------- .nv.callgraph             --------------------------
	.section	.nv.callgraph,"",@"SHT_CUDA_CALLGRAPH"
	.align	4
	.sectionentsize	8
	.align		4
        /*0000*/ 	.word	0x00000000
	.align		4
        /*0004*/ 	.word	0xffffffff
	.align		4
        /*0008*/ 	.word	index@(_Z11hello_worldv)
	.align		4
        /*000c*/ 	.word	index@(vprintf)
	.align		4
        /*0010*/ 	.word	0x00000000
	.align		4
        /*0014*/ 	.word	0xfffffffe
	.align		4
        /*0018*/ 	.word	0x00000000
	.align		4
        /*001c*/ 	.word	0xfffffffd
	.align		4
        /*0020*/ 	.word	0x00000000
	.align		4
        /*0024*/ 	.word	0xfffffffc


//--------------------- .nv.constant4             --------------------------
	.section	.nv.constant4,"a",@progbits
	.align	8
	.align		8
.nv.constant4:
        /*0000*/ 	.dword	vprintf
	.align		8
        /*0008*/ 	.dword	$str


//--------------------- .text._Z11hello_worldv    --------------------------
	.section	.text._Z11hello_worldv,"ax",@progbits
	.align	128
        .global         _Z11hello_worldv
        .type           _Z11hello_worldv,@function
        .size           _Z11hello_worldv,(.L_x_2 - _Z11hello_worldv)
        .other          _Z11hello_worldv,@"STO_CUDA_ENTRY STV_DEFAULT"
_Z11hello_worldv:
.text._Z11hello_worldv:
[----:B------:R-:W0:Y:S01]  /*0000*/  LDC R1, c[0x0][0x37c] ;  /* 0x0000df00ff017b82 */ /* 0x000e220000000800 */
[----:B------:R-:W1:Y:S01]  /*0010*/  S2R R8, SR_CTAID.X ;  /* 0x0000000000087919 */ /* 0x000e620000002500 */
[----:B0-----:R-:W-:Y:S01]  /*0020*/  VIADD R1, R1, 0xfffffff8 ;  /* 0xfffffff801017836 */ /* 0x001fe20000000000 */
[----:B------:R-:W-:Y:S01]  /*0030*/  MOV R0, 0x0 ;  /* 0x0000000000007802 */ /* 0x000fe20000000f00 */
[----:B------:R-:W0:Y:S01]  /*0040*/  LDCU UR4, c[0x0][0x2f8] ;  /* 0x00005f00ff0477ac */ /* 0x000e220008000800 */
[----:B------:R-:W1:Y:S03]  /*0050*/  S2R R9, SR_TID.X ;  /* 0x0000000000097919 */ /* 0x000e660000002100 */
[----:B------:R2:W3:Y:S01]  /*0060*/  LDC.64 R2, c[0x4][R0] ;  /* 0x0100000000027b82 */ /* 0x0004e20000000a00 */
[----:B------:R-:W4:Y:S01]  /*0070*/  LDCU.64 UR6, c[0x4][0x8] ;  /* 0x01000100ff0677ac */ /* 0x000f220008000a00 */
[----:B------:R-:W5:Y:S01]  /*0080*/  LDCU UR5, c[0x0][0x2fc] ;  /* 0x00005f80ff0577ac */ /* 0x000f620008000800 */
[----:B0-----:R-:W-:Y:S01]  /*0090*/  IADD3 R6, P0, PT, R1, UR4, RZ ;  /* 0x0000000401067c10 */ /* 0x001fe2000ff1e0ff */
[----:B----4-:R-:W-:Y:S01]  /*00a0*/  IMAD.U32 R4, RZ, RZ, UR6 ;  /* 0x00000006ff047e24 */ /* 0x010fe2000f8e00ff */
[----:B------:R-:W-:-:S03]  /*00b0*/  MOV R5, UR7 ;  /* 0x0000000700057c02 */ /* 0x000fc60008000f00 */
[----:B-----5:R-:W-:Y:S01]  /*00c0*/  IMAD.X R7, RZ, RZ, UR5, P0 ;  /* 0x00000005ff077e24 */ /* 0x020fe200080e06ff */
[----:B-1----:R2:W-:Y:S07]  /*00d0*/  STL.64 [R1], R8 ;  /* 0x0000000801007387 */ /* 0x0025ee0000100a00 */
[----:B------:R-:W-:-:S07]  /*00e0*/  LEPC R20, `(.L_x_0) ;  /* 0x000000001014794e */ /* 0x000fce0000000000 */
[----:B--23--:R-:W-:Y:S05]  /*00f0*/  CALL.ABS.NOINC R2 ;  /* 0x0000000002007343 */ /* 0x00cfea0003c00000 */
.L_x_0:
[----:B------:R-:W-:Y:S05]  /*0100*/  EXIT ;  /* 0x000000000000794d */ /* 0x000fea0003800000 */
.L_x_1:
[----:B------:R-:W-:-:S00]  /*0110*/  BRA `(.L_x_1) ;  /* 0xfffffffc00fc7947 */ /* 0x000fc0000383ffff */
[----:B------:R-:W-:-:S00]  /*0120*/  NOP ;  /* 0x0000000000007918 */ /* 0x000fc00000000000 */
        /* <DEDUP_REMOVED lines=13> */
.L_x_2:


//--------------------- .nv.global.init           --------------------------
	.section	.nv.global.init,"aw",@progbits
.nv.global.init:
	.type		$str,@object
	.size		$str,(.L_0 - $str)
$str:
        /*0000*/ 	.byte	0x68, 0x65, 0x6c, 0x6c, 0x6f, 0x2c, 0x20, 0x77, 0x6f, 0x72, 0x6c, 0x64, 0x20, 0x25, 0x64, 0x2e
        /*0010*/ 	.byte	0x25, 0x64, 0x0a, 0x00
.L_0:


//--------------------- .nv.shared.reserved.0     --------------------------
	.section	.nv.shared.reserved.0,"aw",@nobits
	.weak		__nv_reservedSMEM_offset_0_alias
	.size		__nv_reservedSMEM_offset_0_alias, 0, 64
	.other		__nv_reservedSMEM_offset_0_alias,@"STO_CUDA_RESERVED_SHARED STV_DEFAULT"
__nv_reservedSMEM_offset_0_alias:
	.zero		0
	.zero		64


//--------------------- .nv.constant0._Z11hello_worldv --------------------------
	.section	.nv.constant0._Z11hello_worldv,"a",@progbits
	.sectionflags	@""
	.align	4
.nv.constant0._Z11hello_worldv:
	.zero		896


//--------------------- SYMBOLS --------------------------

	.type		.nv.reservedSmem.offset0,@object
	.size		.nv.reservedSmem.offset0,0x4
	.type		vprintf,@function
